//
// Generated by NVIDIA NVVM Compiler
//
// Compiler Build ID: CL-36424714
// Cuda compilation tools, release 13.0, V13.0.88
// Based on NVVM 20.0.0
//

.version 9.0
.target sm_100
.address_size 64

	// .globl	_Z9reductionPdiS_

.visible .entry _Z9reductionPdiS_(
	.param .u64 .ptr .align 1 _Z9reductionPdiS__param_0,
	.param .u32 _Z9reductionPdiS__param_1,
	.param .u64 .ptr .align 1 _Z9reductionPdiS__param_2
)
{
	.reg .pred 	%p<13>;
	.reg .b32 	%r<27>;
	.reg .b64 	%rd<7>;
	.reg .b64 	%fd<17>;

	ld.param.u64 	%rd1, [_Z9reductionPdiS__param_0];
	ld.param.u32 	%r3, [_Z9reductionPdiS__param_1];
	ld.param.u64 	%rd2, [_Z9reductionPdiS__param_2];
	mov.u32 	%r1, %tid.x;
	mov.u32 	%r4, %ctaid.x;
	mov.u32 	%r5, %ntid.x;
	mad.lo.s32 	%r2, %r4, %r5, %r1;
	setp.ge.s32 	%p1, %r2, %r3;
	mov.f64 	%fd16, 0d0000000000000000;
	@%p1 bra 	$L__BB0_2;
	cvta.to.global.u64 	%rd3, %rd1;
	mul.wide.s32 	%rd4, %r2, 8;
	add.s64 	%rd5, %rd3, %rd4;
	ld.global.f64 	%fd16, [%rd5];
$L__BB0_2:
	// begin inline asm
	mov.b64 {%r6,%r7}, %fd16;
	// end inline asm
	shfl.sync.down.b32	%r9|%p2, %r7, 16, 31, -1;
	shfl.sync.down.b32	%r8|%p3, %r6, 16, 31, -1;
	// begin inline asm
	mov.b64 %fd6, {%r8,%r9};
	// end inline asm
	add.f64 	%fd7, %fd16, %fd6;
	// begin inline asm
	mov.b64 {%r10,%r11}, %fd7;
	// end inline asm
	shfl.sync.down.b32	%r13|%p4, %r11, 8, 31, -1;
	shfl.sync.down.b32	%r12|%p5, %r10, 8, 31, -1;
	// begin inline asm
	mov.b64 %fd8, {%r12,%r13};
	// end inline asm
	add.f64 	%fd9, %fd7, %fd8;
	// begin inline asm
	mov.b64 {%r14,%r15}, %fd9;
	// end inline asm
	shfl.sync.down.b32	%r17|%p6, %r15, 4, 31, -1;
	shfl.sync.down.b32	%r16|%p7, %r14, 4, 31, -1;
	// begin inline asm
	mov.b64 %fd10, {%r16,%r17};
	// end inline asm
	add.f64 	%fd11, %fd9, %fd10;
	// begin inline asm
	mov.b64 {%r18,%r19}, %fd11;
	// end inline asm
	shfl.sync.down.b32	%r21|%p8, %r19, 2, 31, -1;
	shfl.sync.down.b32	%r20|%p9, %r18, 2, 31, -1;
	// begin inline asm
	mov.b64 %fd12, {%r20,%r21};
	// end inline asm
	add.f64 	%fd13, %fd11, %fd12;
	// begin inline asm
	mov.b64 {%r22,%r23}, %fd13;
	// end inline asm
	shfl.sync.down.b32	%r25|%p10, %r23, 1, 31, -1;
	shfl.sync.down.b32	%r24|%p11, %r22, 1, 31, -1;
	// begin inline asm
	mov.b64 %fd14, {%r24,%r25};
	// end inline asm
	add.f64 	%fd3, %fd13, %fd14;
	and.b32  	%r26, %r1, 31;
	setp.ne.s32 	%p12, %r26, 0;
	@%p12 bra 	$L__BB0_4;
	cvta.to.global.u64 	%rd6, %rd2;
	atom.global.add.f64 	%fd15, [%rd6], %fd3;
$L__BB0_4:
	ret;

}


// ===== COMPILED SASS (sm_100) =====

	.target	sm_100

	.elftype	@"ET_EXEC"


//--------------------- .note.nv.tkinfo           --------------------------
	.section	.note.nv.tkinfo,"",@"SHT_NOTE"
	.sectionflags	@"SHF_NOTE_NV_TKINFO"
	.tkinfo
        /*0018*/ 	.word	0x00000002
        /*0030*/ 	.string	""
        /*0030*/ 	.string	"ptxas"
        /*0030*/ 	.string	"Cuda compilation tools, release 13.0, V13.0.88"
        /*0030*/ 	.string	"Build cuda_13.0.r13.0/compiler.36424714_0"
        /*0030*/ 	.string	"-arch sm_100 -m 64 "



//--------------------- .note.nv.cuinfo           --------------------------
	.section	.note.nv.cuinfo,"",@"SHT_NOTE"
	.sectionflags	@"SHF_NOTE_NV_CUINFO"
        /*0018*/ 	.short	0x0002
        /*001a*/ 	.short	0x0064
        /*001c*/ 	.short	0x0082
	.zero		2


//--------------------- .nv.info                  --------------------------
	.section	.nv.info,"",@"SHT_CUDA_INFO"
	.align	4


	//----- nvinfo : EIATTR_REGCOUNT
	.align		4
        /*0000*/ 	.byte	0x04, 0x2f
        /*0002*/ 	.short	(.L_1 - .L_0)
	.align		4
.L_0:
        /*0004*/ 	.word	index@(_Z9reductionPdiS_)
        /*0008*/ 	.word	0x0000000e


	//----- nvinfo : EIATTR_FRAME_SIZE
	.align		4
.L_1:
        /*000c*/ 	.byte	0x04, 0x11
        /*000e*/ 	.short	(.L_3 - .L_2)
	.align		4
.L_2:
        /*0010*/ 	.word	index@(_Z9reductionPdiS_)
        /*0014*/ 	.word	0x00000000


	//----- nvinfo : EIATTR_MIN_STACK_SIZE
	.align		4
.L_3:
        /*0018*/ 	.byte	0x04, 0x12
        /*001a*/ 	.short	(.L_5 - .L_4)
	.align		4
.L_4:
        /*001c*/ 	.word	index@(_Z9reductionPdiS_)
        /*0020*/ 	.word	0x00000000
.L_5:


//--------------------- .nv.compat                --------------------------
	.section	.nv.compat,"",@"SHT_CUDA_COMPAT_INFO"
	.align	4
        /*0000*/ 	.byte	0x02, 0x09, 0x00, 0x00, 0x02, 0x02, 0x01, 0x00, 0x02, 0x05, 0x05, 0x00, 0x03, 0x07, 0x01, 0x01
        /*0010*/ 	.byte	0x02, 0x03, 0x00, 0x00, 0x02, 0x06, 0x01, 0x00, 0x04, 0x0b, 0x08, 0x00, 0x01, 0x00, 0x00, 0x00
        /*0020*/ 	.byte	0x00, 0x00, 0x00, 0x00


//--------------------- .nv.info._Z9reductionPdiS_ --------------------------
	.section	.nv.info._Z9reductionPdiS_,"",@"SHT_CUDA_INFO"
	.sectionflags	@""
	.align	4


	//----- nvinfo : EIATTR_CUDA_API_VERSION
	.align		4
        /*0000*/ 	.byte	0x04, 0x37
        /*0002*/ 	.short	(.L_7 - .L_6)
.L_6:
        /*0004*/ 	.word	0x00000082


	//----- nvinfo : EIATTR_KPARAM_INFO
	.align		4
.L_7:
        /*0008*/ 	.byte	0x04, 0x17
        /*000a*/ 	.short	(.L_9 - .L_8)
.L_8:
        /*000c*/ 	.word	0x00000000
        /*0010*/ 	.short	0x0002
        /*0012*/ 	.short	0x0010
        /*0014*/ 	.byte	0x00, 0xf5, 0x21, 0x00


	//----- nvinfo : EIATTR_KPARAM_INFO
	.align		4
.L_9:
        /*0018*/ 	.byte	0x04, 0x17
        /*001a*/ 	.short	(.L_11 - .L_10)
.L_10:
        /*001c*/ 	.word	0x00000000
        /*0020*/ 	.short	0x0001
        /*0022*/ 	.short	0x0008
        /*0024*/ 	.byte	0x00, 0xf0, 0x11, 0x00


	//----- nvinfo : EIATTR_KPARAM_INFO
	.align		4
.L_11:
        /*0028*/ 	.byte	0x04, 0x17
        /*002a*/ 	.short	(.L_13 - .L_12)
.L_12:
        /*002c*/ 	.word	0x00000000
        /*0030*/ 	.short	0x0000
        /*0032*/ 	.short	0x0000
        /*0034*/ 	.byte	0x00, 0xf5, 0x21, 0x00


	//----- nvinfo : EIATTR_SPARSE_MMA_MASK
	.align		4
.L_13:
        /*0038*/ 	.byte	0x03, 0x50
        /*003a*/ 	.short	0x0000


	//----- nvinfo : EIATTR_MAXREG_COUNT
	.align		4
        /*003c*/ 	.byte	0x03, 0x1b
        /*003e*/ 	.short	0x00ff


	//----- nvinfo : EIATTR_MERCURY_ISA_VERSION
	.align		4
        /*0040*/ 	.byte	0x03, 0x5f
        /*0042*/ 	.short	0x0101


	//----- nvinfo : EIATTR_COOP_GROUP_MASK_REGIDS
	.align		4
        /*0044*/ 	.byte	0x04, 0x29
        /*0046*/ 	.short	(.L_15 - .L_14)


	//   ....[0]....
.L_14:
        /*0048*/ 	.word	0xffffffff


	//   ....[1]....
        /*004c*/ 	.word	0xffffffff


	//   ....[2]....
        /*0050*/ 	.word	0xffffffff


	//   ....[3]....
        /*0054*/ 	.word	0xffffffff


	//   ....[4]....
        /*0058*/ 	.word	0xffffffff


	//   ....[5]....
        /*005c*/ 	.word	0xffffffff


	//   ....[6]....
        /*0060*/ 	.word	0xffffffff


	//   ....[7]....
        /*0064*/ 	.word	0xffffffff


	//   ....[8]....
        /*0068*/ 	.word	0xffffffff


	//   ....[9]....
        /*006c*/ 	.word	0xffffffff


	//----- nvinfo : EIATTR_COOP_GROUP_INSTR_OFFSETS
	.align		4
.L_15:
        /*0070*/ 	.byte	0x04, 0x28
        /*0072*/ 	.short	(.L_17 - .L_16)


	//   ....[0]....
.L_16:
        /*0074*/ 	.word	0x000000f0


	//   ....[1]....
        /*0078*/ 	.word	0x00000110


	//   ....[2]....
        /*007c*/ 	.word	0x00000130


	//   ....[3]....
        /*0080*/ 	.word	0x00000140


	//   ....[4]....
        /*0084*/ 	.word	0x00000160


	//   ....[5]....
        /*0088*/ 	.word	0x00000170


	//   ....[6]....
        /*008c*/ 	.word	0x00000190


	//   ....[7]....
        /*0090*/ 	.word	0x000001a0


	//   ....[8]....
        /*0094*/ 	.word	0x000001c0


	//   ....[9]....
        /*0098*/ 	.word	0x000001d0


	//----- nvinfo : EIATTR_VRC_CTA_INIT_COUNT
	.align		4
.L_17:
        /*009c*/ 	.byte	0x02, 0x4a
	.zero		1
	.zero		1


	//----- nvinfo : EIATTR_EXIT_INSTR_OFFSETS
	.align		4
        /*00a0*/ 	.byte	0x04, 0x1c
        /*00a2*/ 	.short	(.L_19 - .L_18)


	//   ....[0]....
.L_18:
        /*00a4*/ 	.word	0x000001e0


	//   ....[1]....
        /*00a8*/ 	.word	0x00000220


	//----- nvinfo : EIATTR_CRS_STACK_SIZE
	.align		4
.L_19:
        /*00ac*/ 	.byte	0x04, 0x1e
        /*00ae*/ 	.short	(.L_21 - .L_20)
.L_20:
        /*00b0*/ 	.word	0x00000000


	//----- nvinfo : EIATTR_CBANK_PARAM_SIZE
	.align		4
.L_21:
        /*00b4*/ 	.byte	0x03, 0x19
        /*00b6*/ 	.short	0x0018


	//----- nvinfo : EIATTR_PARAM_CBANK
	.align		4
        /*00b8*/ 	.byte	0x04, 0x0a
        /*00ba*/ 	.short	(.L_23 - .L_22)
	.align		4
.L_22:
        /*00bc*/ 	.word	index@(.nv.constant0._Z9reductionPdiS_)
        /*00c0*/ 	.short	0x0380
        /*00c2*/ 	.short	0x0018


	//----- nvinfo : EIATTR_SW_WAR
	.align		4
.L_23:
        /*00c4*/ 	.byte	0x04, 0x36
        /*00c6*/ 	.short	(.L_25 - .L_24)
.L_24:
        /*00c8*/ 	.word	0x00000008
.L_25:


//--------------------- .nv.callgraph             --------------------------
	.section	.nv.callgraph,"",@"SHT_CUDA_CALLGRAPH"
	.align	4
	.sectionentsize	8
	.align		4
        /*0000*/ 	.word	0x00000000
	.align		4
        /*0004*/ 	.word	0xffffffff
	.align		4
        /*0008*/ 	.word	0x00000000
	.align		4
        /*000c*/ 	.word	0xfffffffe
	.align		4
        /*0010*/ 	.word	0x00000000
	.align		4
        /*0014*/ 	.word	0xfffffffd
	.align		4
        /*0018*/ 	.word	0x00000000
	.align		4
        /*001c*/ 	.word	0xfffffffc


//--------------------- .text._Z9reductionPdiS_   --------------------------
	.section	.text._Z9reductionPdiS_,"ax",@progbits
	.align	128
        .global         _Z9reductionPdiS_
        .type           _Z9reductionPdiS_,@function
        .size           _Z9reductionPdiS_,(.L_x_3 - _Z9reductionPdiS_)
        .other          _Z9reductionPdiS_,@"STO_CUDA_ENTRY STV_DEFAULT"
_Z9reductionPdiS_:
.text._Z9reductionPdiS_:
[----:B------:R-:W-:Y:S01]  /*0000*/  LDC R1, c[0x0][0x37c] ;  /* 0x0000df00ff017b82 */ /* 0x000fe20000000800 */
[----:B------:R-:W0:Y:S07]  /*0010*/  S2R R0, SR_TID.X ;  /* 0x0000000000007919 */ /* 0x000e2e0000002100 */
[----:B------:R-:W0:Y:S01]  /*0020*/  S2UR UR4, SR_CTAID.X ;  /* 0x00000000000479c3 */ /* 0x000e220000002500 */
[----:B------:R-:W1:Y:S01]  /*0030*/  LDCU UR5, c[0x0][0x388] ;  /* 0x00007100ff0577ac */ /* 0x000e620008000800 */
[----:B------:R-:W-:Y:S01]  /*0040*/  BSSY.RECONVERGENT B0, `(.L_x_0) ;  /* 0x000000a000007945 */ /* 0x000fe20003800200 */
[----:B------:R-:W-:-:S05]  /*0050*/  CS2R R2, SRZ ;  /* 0x0000000000027805 */ /* 0x000fca000001ff00 */
[----:B------:R-:W0:Y:S02]  /*0060*/  LDC R5, c[0x0][0x360] ;  /* 0x0000d800ff057b82 */ /* 0x000e240000000800 */
[----:B0-----:R-:W-:-:S05]  /*0070*/  IMAD R5, R5, UR4, R0 ;  /* 0x0000000405057c24 */ /* 0x001fca000f8e0200 */
[----:B-1----:R-:W-:Y:S01]  /*0080*/  ISETP.GE.AND P0, PT, R5, UR5, PT ;  /* 0x0000000505007c0c */ /* 0x002fe2000bf06270 */
[----:B------:R-:W0:-:S12]  /*0090*/  LDCU.64 UR4, c[0x0][0x358] ;  /* 0x00006b00ff0477ac */ /* 0x000e180008000a00 */
[----:B------:R-:W-:Y:S05]  /*00a0*/  @P0 BRA `(.L_x_1) ;  /* 0x00000000000c0947 */ /* 0x000fea0003800000 */
[----:B------:R-:W1:Y:S02]  /*00b0*/  LDC.64 R2, c[0x0][0x380] ;  /* 0x0000e000ff027b82 */ /* 0x000e640000000a00 */
[----:B-1----:R-:W-:-:S06]  /*00c0*/  IMAD.WIDE R2, R5, 0x8, R2 ;  /* 0x0000000805027825 */ /* 0x002fcc00078e0202 */
[----:B0-----:R-:W5:Y:S02]  /*00d0*/  LDG.E.64 R2, desc[UR4][R2.64] ;  /* 0x0000000402027981 */ /* 0x001f64000c1e1b00 */
.L_x_1:
[----:B0-----:R-:W-:Y:S05]  /*00e0*/  BSYNC.RECONVERGENT B0 ;  /* 0x0000000000007941 */ /* 0x001fea0003800200 */
.L_x_0:
[----:B-----5:R-:W-:Y:S01]  /*00f0*/  SHFL.DOWN PT, R5, R3, 0x10, 0x1f ;  /* 0x0a001f0003057f89 */ /* 0x020fe200000e0000 */
[----:B------:R-:W-:-:S03]  /*0100*/  LOP3.LUT P0, RZ, R0, 0x1f, RZ, 0xc0, !PT ;  /* 0x0000001f00ff7812 */ /* 0x000fc6000780c0ff */
[----:B------:R-:W0:Y:S02]  /*0110*/  SHFL.DOWN PT, R4, R2, 0x10, 0x1f ;  /* 0x0a001f0002047f89 */ /* 0x000e2400000e0000 */
[----:B0-----:R-:W-:-:S07]  /*0120*/  DADD R4, R4, R2 ;  /* 0x0000000004047229 */ /* 0x001fce0000000002 */
[----:B------:R-:W-:Y:S04]  /*0130*/  SHFL.DOWN PT, R7, R5, 0x8, 0x1f ;  /* 0x09001f0005077f89 */ /* 0x000fe800000e0000 */
        /* <DEDUP_REMOVED lines=8> */
[----:B------:R0:W1:Y:S04]  /*01c0*/  SHFL.DOWN PT, R3, R11, 0x1, 0x1f ;  /* 0x08201f000b037f89 */ /* 0x00006800000e0000 */
[----:B------:R0:W2:Y:S01]  /*01d0*/  SHFL.DOWN PT, R2, R10, 0x1, 0x1f ;  /* 0x08201f000a027f89 */ /* 0x0000a200000e0000 */
[----:B------:R-:W-:Y:S05]  /*01e0*/  @P0 EXIT ;  /* 0x000000000000094d */ /* 0x000fea0003800000 */
[----:B------:R-:W3:Y:S01]  /*01f0*/  LDC.64 R4, c[0x0][0x390] ;  /* 0x0000e400ff047b82 */ /* 0x000ee20000000a00 */
[----:B-12---:R-:W-:-:S07]  /*0200*/  DADD R2, R10, R2 ;  /* 0x000000000a027229 */ /* 0x006fce0000000002 */
[----:B---3--:R-:W-:Y:S01]  /*0210*/  REDG.E.ADD.F64.RN.STRONG.GPU desc[UR4][R4.64], R2 ;  /* 0x00000002040079a6 */ /* 0x008fe2000c12ff04 */
[----:B------:R-:W-:Y:S05]  /*0220*/  EXIT ;  /* 0x000000000000794d */ /* 0x000fea0003800000 */
.L_x_2:
[----:B------:R-:W-:-:S00]  /*0230*/  BRA `(.L_x_2) ;  /* 0xfffffffc00fc7947 */ /* 0x000fc0000383ffff */
[----:B------:R-:W-:-:S00]  /*0240*/  NOP ;  /* 0x0000000000007918 */ /* 0x000fc00000000000 */
        /* <DEDUP_REMOVED lines=11> */
.L_x_3:


//--------------------- .nv.shared.reserved.0     --------------------------
	.section	.nv.shared.reserved.0,"aw",@nobits
	.weak		__nv_reservedSMEM_offset_0_alias
	.size		__nv_reservedSMEM_offset_0_alias, 0, 64
	.other		__nv_reservedSMEM_offset_0_alias,@"STO_CUDA_RESERVED_SHARED STV_DEFAULT"
__nv_reservedSMEM_offset_0_alias:
	.zero		0
	.zero		64


//--------------------- .nv.constant0._Z9reductionPdiS_ --------------------------
	.section	.nv.constant0._Z9reductionPdiS_,"a",@progbits
	.sectionflags	@""
	.align	4
.nv.constant0._Z9reductionPdiS_:
	.zero		920


//--------------------- SYMBOLS --------------------------

	.type		.nv.reservedSmem.offset0,@object
	.size		.nv.reservedSmem.offset0,0x4
